//
// Generated by NVIDIA NVVM Compiler
//
// Compiler Build ID: CL-36424714
// Cuda compilation tools, release 13.0, V13.0.88
// Based on NVVM 20.0.0
//

.version 9.0
.target sm_100
.address_size 64

	// .globl	_Z20KernelNeighbourColorPbPiS_iS0_

.visible .entry _Z20KernelNeighbourColorPbPiS_iS0_(
	.param .u64 .ptr .align 1 _Z20KernelNeighbourColorPbPiS_iS0__param_0,
	.param .u64 .ptr .align 1 _Z20KernelNeighbourColorPbPiS_iS0__param_1,
	.param .u64 .ptr .align 1 _Z20KernelNeighbourColorPbPiS_iS0__param_2,
	.param .u32 _Z20KernelNeighbourColorPbPiS_iS0__param_3,
	.param .u64 .ptr .align 1 _Z20KernelNeighbourColorPbPiS_iS0__param_4
)
{
	.reg .pred 	%p<3>;
	.reg .b16 	%rs<3>;
	.reg .b32 	%r<14>;
	.reg .b32 	%f<2>;
	.reg .b64 	%rd<17>;

	ld.param.u64 	%rd3, [_Z20KernelNeighbourColorPbPiS_iS0__param_0];
	ld.param.u64 	%rd1, [_Z20KernelNeighbourColorPbPiS_iS0__param_1];
	ld.param.u64 	%rd2, [_Z20KernelNeighbourColorPbPiS_iS0__param_2];
	ld.param.u32 	%r4, [_Z20KernelNeighbourColorPbPiS_iS0__param_3];
	ld.param.u64 	%rd4, [_Z20KernelNeighbourColorPbPiS_iS0__param_4];
	cvta.to.global.u64 	%rd5, %rd3;
	cvta.to.global.u64 	%rd6, %rd4;
	mov.u32 	%r5, %ctaid.x;
	mov.u32 	%r6, %ntid.x;
	mov.u32 	%r7, %tid.x;
	mad.lo.s32 	%r8, %r5, %r6, %r7;
	div.u32 	%r9, %r8, %r4;
	cvt.rn.f32.u32 	%f1, %r9;
	cvt.rzi.s32.f32 	%r1, %f1;
	mul.lo.s32 	%r10, %r9, %r4;
	sub.s32 	%r2, %r8, %r10;
	mul.wide.s32 	%rd7, %r1, 4;
	add.s64 	%rd8, %rd6, %rd7;
	ld.global.u32 	%r11, [%rd8];
	mad.lo.s32 	%r12, %r11, %r4, %r2;
	cvt.s64.s32 	%rd9, %r12;
	add.s64 	%rd10, %rd5, %rd9;
	ld.global.u8 	%rs1, [%rd10];
	setp.eq.s16 	%p1, %rs1, 0;
	@%p1 bra 	$L__BB0_3;
	cvta.to.global.u64 	%rd11, %rd1;
	mul.wide.s32 	%rd12, %r2, 4;
	add.s64 	%rd13, %rd11, %rd12;
	ld.global.u32 	%r3, [%rd13];
	setp.eq.s32 	%p2, %r3, 0;
	@%p2 bra 	$L__BB0_3;
	mad.lo.s32 	%r13, %r1, %r4, %r3;
	cvt.s64.s32 	%rd14, %r13;
	cvta.to.global.u64 	%rd15, %rd2;
	add.s64 	%rd16, %rd15, %rd14;
	mov.b16 	%rs2, 1;
	st.global.u8 	[%rd16], %rs2;
$L__BB0_3:
	ret;

}
	// .globl	_Z17KernelSearchColorPiPbiiS_i
.visible .entry _Z17KernelSearchColorPiPbiiS_i(
	.param .u64 .ptr .align 1 _Z17KernelSearchColorPiPbiiS_i_param_0,
	.param .u64 .ptr .align 1 _Z17KernelSearchColorPiPbiiS_i_param_1,
	.param .u32 _Z17KernelSearchColorPiPbiiS_i_param_2,
	.param .u32 _Z17KernelSearchColorPiPbiiS_i_param_3,
	.param .u64 .ptr .align 1 _Z17KernelSearchColorPiPbiiS_i_param_4,
	.param .u32 _Z17KernelSearchColorPiPbiiS_i_param_5
)
{
	.reg .pred 	%p<5>;
	.reg .b16 	%rs<2>;
	.reg .b32 	%r<16>;
	.reg .b64 	%rd<13>;

	ld.param.u64 	%rd2, [_Z17KernelSearchColorPiPbiiS_i_param_0];
	ld.param.u64 	%rd3, [_Z17KernelSearchColorPiPbiiS_i_param_1];
	ld.param.u32 	%r6, [_Z17KernelSearchColorPiPbiiS_i_param_2];
	ld.param.u32 	%r8, [_Z17KernelSearchColorPiPbiiS_i_param_3];
	ld.param.u64 	%rd4, [_Z17KernelSearchColorPiPbiiS_i_param_4];
	ld.param.u32 	%r7, [_Z17KernelSearchColorPiPbiiS_i_param_5];
	mov.u32 	%r9, %ctaid.x;
	mov.u32 	%r10, %ntid.x;
	mov.u32 	%r11, %tid.x;
	mad.lo.s32 	%r1, %r9, %r10, %r11;
	setp.ge.s32 	%p1, %r1, %r8;
	@%p1 bra 	$L__BB1_6;
	cvta.to.global.u64 	%rd5, %rd4;
	mul.wide.s32 	%rd6, %r1, 4;
	add.s64 	%rd7, %rd5, %rd6;
	ld.global.u32 	%r12, [%rd7];
	add.s32 	%r2, %r12, %r7;
	setp.lt.s32 	%p2, %r6, 2;
	@%p2 bra 	$L__BB1_6;
	mul.lo.s32 	%r3, %r6, %r1;
	cvta.to.global.u64 	%rd1, %rd3;
	mov.b32 	%r15, 1;
$L__BB1_3:
	add.s32 	%r14, %r15, %r3;
	cvt.s64.s32 	%rd8, %r14;
	add.s64 	%rd9, %rd1, %rd8;
	ld.global.u8 	%rs1, [%rd9];
	setp.ne.s16 	%p3, %rs1, 0;
	@%p3 bra 	$L__BB1_5;
	cvta.to.global.u64 	%rd10, %rd2;
	mul.wide.s32 	%rd11, %r2, 4;
	add.s64 	%rd12, %rd10, %rd11;
	st.global.u32 	[%rd12], %r15;
	bra.uni 	$L__BB1_6;
$L__BB1_5:
	add.s32 	%r15, %r15, 1;
	setp.ne.s32 	%p4, %r15, %r6;
	@%p4 bra 	$L__BB1_3;
$L__BB1_6:
	ret;

}
	// .globl	_Z16KernelCheckColorPbPiiS0_S0_i
.visible .entry _Z16KernelCheckColorPbPiiS0_S0_i(
	.param .u64 .ptr .align 1 _Z16KernelCheckColorPbPiiS0_S0_i_param_0,
	.param .u64 .ptr .align 1 _Z16KernelCheckColorPbPiiS0_S0_i_param_1,
	.param .u32 _Z16KernelCheckColorPbPiiS0_S0_i_param_2,
	.param .u64 .ptr .align 1 _Z16KernelCheckColorPbPiiS0_S0_i_param_3,
	.param .u64 .ptr .align 1 _Z16KernelCheckColorPbPiiS0_S0_i_param_4,
	.param .u32 _Z16KernelCheckColorPbPiiS0_S0_i_param_5
)
{
	.reg .pred 	%p<5>;
	.reg .b16 	%rs<2>;
	.reg .b32 	%r<19>;
	.reg .b64 	%rd<18>;

	ld.param.u64 	%rd5, [_Z16KernelCheckColorPbPiiS0_S0_i_param_0];
	ld.param.u64 	%rd6, [_Z16KernelCheckColorPbPiiS0_S0_i_param_1];
	ld.param.u32 	%r6, [_Z16KernelCheckColorPbPiiS0_S0_i_param_2];
	ld.param.u64 	%rd7, [_Z16KernelCheckColorPbPiiS0_S0_i_param_3];
	ld.param.u64 	%rd8, [_Z16KernelCheckColorPbPiiS0_S0_i_param_4];
	ld.param.u32 	%r7, [_Z16KernelCheckColorPbPiiS0_S0_i_param_5];
	cvta.to.global.u64 	%rd1, %rd6;
	cvta.to.global.u64 	%rd9, %rd8;
	cvta.to.global.u64 	%rd10, %rd7;
	mov.u32 	%r8, %ctaid.x;
	mov.u32 	%r9, %ntid.x;
	mov.u32 	%r10, %tid.x;
	mad.lo.s32 	%r11, %r8, %r9, %r10;
	mul.wide.s32 	%rd11, %r11, 4;
	add.s64 	%rd12, %rd10, %rd11;
	ld.global.u32 	%r1, [%rd12];
	add.s64 	%rd2, %rd9, %rd11;
	mov.b32 	%r12, -1;
	st.global.u32 	[%rd2], %r12;
	add.s32 	%r18, %r1, 1;
	setp.ge.s32 	%p1, %r18, %r6;
	@%p1 bra 	$L__BB2_6;
	mul.lo.s32 	%r3, %r1, %r6;
	add.s32 	%r13, %r1, %r7;
	mul.wide.s32 	%rd13, %r13, 4;
	add.s64 	%rd3, %rd1, %rd13;
	cvta.to.global.u64 	%rd4, %rd5;
$L__BB2_2:
	add.s32 	%r14, %r18, %r3;
	cvt.s64.s32 	%rd14, %r14;
	add.s64 	%rd15, %rd4, %rd14;
	ld.global.u8 	%rs1, [%rd15];
	setp.eq.s16 	%p2, %rs1, 0;
	@%p2 bra 	$L__BB2_5;
	add.s32 	%r15, %r18, %r7;
	mul.wide.s32 	%rd16, %r15, 4;
	add.s64 	%rd17, %rd1, %rd16;
	ld.global.u32 	%r16, [%rd17];
	ld.global.u32 	%r17, [%rd3];
	setp.ne.s32 	%p3, %r16, %r17;
	@%p3 bra 	$L__BB2_5;
	st.global.u32 	[%rd2], %r1;
	bra.uni 	$L__BB2_6;
$L__BB2_5:
	add.s32 	%r18, %r18, 1;
	setp.ne.s32 	%p4, %r18, %r6;
	@%p4 bra 	$L__BB2_2;
$L__BB2_6:
	ret;

}


// ===== COMPILED SASS (sm_100) =====

	.target	sm_100

	.elftype	@"ET_EXEC"


//--------------------- .note.nv.tkinfo           --------------------------
	.section	.note.nv.tkinfo,"",@"SHT_NOTE"
	.sectionflags	@"SHF_NOTE_NV_TKINFO"
	.tkinfo
        /*0018*/ 	.word	0x00000002
        /*0030*/ 	.string	""
        /*0030*/ 	.string	"ptxas"
        /*0030*/ 	.string	"Cuda compilation tools, release 13.0, V13.0.88"
        /*0030*/ 	.string	"Build cuda_13.0.r13.0/compiler.36424714_0"
        /*0030*/ 	.string	"-arch sm_100 -m 64 "



//--------------------- .note.nv.cuinfo           --------------------------
	.section	.note.nv.cuinfo,"",@"SHT_NOTE"
	.sectionflags	@"SHF_NOTE_NV_CUINFO"
        /*0018*/ 	.short	0x0002
        /*001a*/ 	.short	0x0064
        /*001c*/ 	.short	0x0082
	.zero		2


//--------------------- .nv.info                  --------------------------
	.section	.nv.info,"",@"SHT_CUDA_INFO"
	.align	4


	//----- nvinfo : EIATTR_REGCOUNT
	.align		4
        /*0000*/ 	.byte	0x04, 0x2f
        /*0002*/ 	.short	(.L_1 - .L_0)
	.align		4
.L_0:
        /*0004*/ 	.word	index@(_Z20KernelNeighbourColorPbPiS_iS0_)
        /*0008*/ 	.word	0x0000000c


	//----- nvinfo : EIATTR_FRAME_SIZE
	.align		4
.L_1:
        /*000c*/ 	.byte	0x04, 0x11
        /*000e*/ 	.short	(.L_3 - .L_2)
	.align		4
.L_2:
        /*0010*/ 	.word	index@(_Z20KernelNeighbourColorPbPiS_iS0_)
        /*0014*/ 	.word	0x00000000


	//----- nvinfo : EIATTR_REGCOUNT
	.align		4
.L_3:
        /*0018*/ 	.byte	0x04, 0x2f
        /*001a*/ 	.short	(.L_5 - .L_4)
	.align		4
.L_4:
        /*001c*/ 	.word	index@(_Z17KernelSearchColorPiPbiiS_i)
        /*0020*/ 	.word	0x0000000c


	//----- nvinfo : EIATTR_FRAME_SIZE
	.align		4
.L_5:
        /*0024*/ 	.byte	0x04, 0x11
        /*0026*/ 	.short	(.L_7 - .L_6)
	.align		4
.L_6:
        /*0028*/ 	.word	index@(_Z17KernelSearchColorPiPbiiS_i)
        /*002c*/ 	.word	0x00000000


	//----- nvinfo : EIATTR_REGCOUNT
	.align		4
.L_7:
        /*0030*/ 	.byte	0x04, 0x2f
        /*0032*/ 	.short	(.L_9 - .L_8)
	.align		4
.L_8:
        /*0034*/ 	.word	index@(_Z16KernelCheckColorPbPiiS0_S0_i)
        /*0038*/ 	.word	0x00000012


	//----- nvinfo : EIATTR_FRAME_SIZE
	.align		4
.L_9:
        /*003c*/ 	.byte	0x04, 0x11
        /*003e*/ 	.short	(.L_11 - .L_10)
	.align		4
.L_10:
        /*0040*/ 	.word	index@(_Z16KernelCheckColorPbPiiS0_S0_i)
        /*0044*/ 	.word	0x00000000


	//----- nvinfo : EIATTR_MIN_STACK_SIZE
	.align		4
.L_11:
        /*0048*/ 	.byte	0x04, 0x12
        /*004a*/ 	.short	(.L_13 - .L_12)
	.align		4
.L_12:
        /*004c*/ 	.word	index@(_Z16KernelCheckColorPbPiiS0_S0_i)
        /*0050*/ 	.word	0x00000000


	//----- nvinfo : EIATTR_MIN_STACK_SIZE
	.align		4
.L_13:
        /*0054*/ 	.byte	0x04, 0x12
        /*0056*/ 	.short	(.L_15 - .L_14)
	.align		4
.L_14:
        /*0058*/ 	.word	index@(_Z17KernelSearchColorPiPbiiS_i)
        /*005c*/ 	.word	0x00000000


	//----- nvinfo : EIATTR_MIN_STACK_SIZE
	.align		4
.L_15:
        /*0060*/ 	.byte	0x04, 0x12
        /*0062*/ 	.short	(.L_17 - .L_16)
	.align		4
.L_16:
        /*0064*/ 	.word	index@(_Z20KernelNeighbourColorPbPiS_iS0_)
        /*0068*/ 	.word	0x00000000
.L_17:


//--------------------- .nv.compat                --------------------------
	.section	.nv.compat,"",@"SHT_CUDA_COMPAT_INFO"
	.align	4
        /*0000*/ 	.byte	0x02, 0x09, 0x00, 0x00, 0x02, 0x02, 0x01, 0x00, 0x02, 0x05, 0x05, 0x00, 0x03, 0x07, 0x01, 0x01
        /*0010*/ 	.byte	0x02, 0x03, 0x00, 0x00, 0x02, 0x06, 0x01, 0x00, 0x04, 0x0b, 0x08, 0x00, 0x09, 0x00, 0x00, 0x00
        /*0020*/ 	.byte	0x00, 0x00, 0x00, 0x00


//--------------------- .nv.info._Z16KernelCheckColorPbPiiS0_S0_i --------------------------
	.section	.nv.info._Z16KernelCheckColorPbPiiS0_S0_i,"",@"SHT_CUDA_INFO"
	.sectionflags	@""
	.align	4


	//----- nvinfo : EIATTR_CUDA_API_VERSION
	.align		4
        /*0000*/ 	.byte	0x04, 0x37
        /*0002*/ 	.short	(.L_19 - .L_18)
.L_18:
        /*0004*/ 	.word	0x00000082


	//----- nvinfo : EIATTR_KPARAM_INFO
	.align		4
.L_19:
        /*0008*/ 	.byte	0x04, 0x17
        /*000a*/ 	.short	(.L_21 - .L_20)
.L_20:
        /*000c*/ 	.word	0x00000000
        /*0010*/ 	.short	0x0005
        /*0012*/ 	.short	0x0028
        /*0014*/ 	.byte	0x00, 0xf0, 0x11, 0x00


	//----- nvinfo : EIATTR_KPARAM_INFO
	.align		4
.L_21:
        /*0018*/ 	.byte	0x04, 0x17
        /*001a*/ 	.short	(.L_23 - .L_22)
.L_22:
        /*001c*/ 	.word	0x00000000
        /*0020*/ 	.short	0x0004
        /*0022*/ 	.short	0x0020
        /*0024*/ 	.byte	0x00, 0xf5, 0x21, 0x00


	//----- nvinfo : EIATTR_KPARAM_INFO
	.align		4
.L_23:
        /*0028*/ 	.byte	0x04, 0x17
        /*002a*/ 	.short	(.L_25 - .L_24)
.L_24:
        /*002c*/ 	.word	0x00000000
        /*0030*/ 	.short	0x0003
        /*0032*/ 	.short	0x0018
        /*0034*/ 	.byte	0x00, 0xf5, 0x21, 0x00


	//----- nvinfo : EIATTR_KPARAM_INFO
	.align		4
.L_25:
        /*0038*/ 	.byte	0x04, 0x17
        /*003a*/ 	.short	(.L_27 - .L_26)
.L_26:
        /*003c*/ 	.word	0x00000000
        /*0040*/ 	.short	0x0002
        /*0042*/ 	.short	0x0010
        /*0044*/ 	.byte	0x00, 0xf0, 0x11, 0x00


	//----- nvinfo : EIATTR_KPARAM_INFO
	.align		4
.L_27:
        /*0048*/ 	.byte	0x04, 0x17
        /*004a*/ 	.short	(.L_29 - .L_28)
.L_28:
        /*004c*/ 	.word	0x00000000
        /*0050*/ 	.short	0x0001
        /*0052*/ 	.short	0x0008
        /*0054*/ 	.byte	0x00, 0xf5, 0x21, 0x00


	//----- nvinfo : EIATTR_KPARAM_INFO
	.align		4
.L_29:
        /*0058*/ 	.byte	0x04, 0x17
        /*005a*/ 	.short	(.L_31 - .L_30)
.L_30:
        /*005c*/ 	.word	0x00000000
        /*0060*/ 	.short	0x0000
        /*0062*/ 	.short	0x0000
        /*0064*/ 	.byte	0x00, 0xf5, 0x21, 0x00


	//----- nvinfo : EIATTR_SPARSE_MMA_MASK
	.align		4
.L_31:
        /*0068*/ 	.byte	0x03, 0x50
        /*006a*/ 	.short	0x0000


	//----- nvinfo : EIATTR_MAXREG_COUNT
	.align		4
        /*006c*/ 	.byte	0x03, 0x1b
        /*006e*/ 	.short	0x00ff


	//----- nvinfo : EIATTR_MERCURY_ISA_VERSION
	.align		4
        /*0070*/ 	.byte	0x03, 0x5f
        /*0072*/ 	.short	0x0101


	//----- nvinfo : EIATTR_VRC_CTA_INIT_COUNT
	.align		4
        /*0074*/ 	.byte	0x02, 0x4a
	.zero		1
	.zero		1


	//----- nvinfo : EIATTR_EXIT_INSTR_OFFSETS
	.align		4
        /*0078*/ 	.byte	0x04, 0x1c
        /*007a*/ 	.short	(.L_33 - .L_32)


	//   ....[0]....
.L_32:
        /*007c*/ 	.word	0x00000100


	//   ....[1]....
        /*0080*/ 	.word	0x000002a0


	//   ....[2]....
        /*0084*/ 	.word	0x000002c0


	//----- nvinfo : EIATTR_CRS_STACK_SIZE
	.align		4
.L_33:
        /*0088*/ 	.byte	0x04, 0x1e
        /*008a*/ 	.short	(.L_35 - .L_34)
.L_34:
        /*008c*/ 	.word	0x00000000


	//----- nvinfo : EIATTR_CBANK_PARAM_SIZE
	.align		4
.L_35:
        /*0090*/ 	.byte	0x03, 0x19
        /*0092*/ 	.short	0x002c


	//----- nvinfo : EIATTR_PARAM_CBANK
	.align		4
        /*0094*/ 	.byte	0x04, 0x0a
        /*0096*/ 	.short	(.L_37 - .L_36)
	.align		4
.L_36:
        /*0098*/ 	.word	index@(.nv.constant0._Z16KernelCheckColorPbPiiS0_S0_i)
        /*009c*/ 	.short	0x0380
        /*009e*/ 	.short	0x002c


	//----- nvinfo : EIATTR_SW_WAR
	.align		4
.L_37:
        /*00a0*/ 	.byte	0x04, 0x36
        /*00a2*/ 	.short	(.L_39 - .L_38)
.L_38:
        /*00a4*/ 	.word	0x00000008
.L_39:


//--------------------- .nv.info._Z17KernelSearchColorPiPbiiS_i --------------------------
	.section	.nv.info._Z17KernelSearchColorPiPbiiS_i,"",@"SHT_CUDA_INFO"
	.sectionflags	@""
	.align	4


	//----- nvinfo : EIATTR_CUDA_API_VERSION
	.align		4
        /*0000*/ 	.byte	0x04, 0x37
        /*0002*/ 	.short	(.L_41 - .L_40)
.L_40:
        /*0004*/ 	.word	0x00000082


	//----- nvinfo : EIATTR_KPARAM_INFO
	.align		4
.L_41:
        /*0008*/ 	.byte	0x04, 0x17
        /*000a*/ 	.short	(.L_43 - .L_42)
.L_42:
        /*000c*/ 	.word	0x00000000
        /*0010*/ 	.short	0x0005
        /*0012*/ 	.short	0x0020
        /*0014*/ 	.byte	0x00, 0xf0, 0x11, 0x00


	//----- nvinfo : EIATTR_KPARAM_INFO
	.align		4
.L_43:
        /*0018*/ 	.byte	0x04, 0x17
        /*001a*/ 	.short	(.L_45 - .L_44)
.L_44:
        /*001c*/ 	.word	0x00000000
        /*0020*/ 	.short	0x0004
        /*0022*/ 	.short	0x0018
        /*0024*/ 	.byte	0x00, 0xf5, 0x21, 0x00


	//----- nvinfo : EIATTR_KPARAM_INFO
	.align		4
.L_45:
        /*0028*/ 	.byte	0x04, 0x17
        /*002a*/ 	.short	(.L_47 - .L_46)
.L_46:
        /*002c*/ 	.word	0x00000000
        /*0030*/ 	.short	0x0003
        /*0032*/ 	.short	0x0014
        /*0034*/ 	.byte	0x00, 0xf0, 0x11, 0x00


	//----- nvinfo : EIATTR_KPARAM_INFO
	.align		4
.L_47:
        /*0038*/ 	.byte	0x04, 0x17
        /*003a*/ 	.short	(.L_49 - .L_48)
.L_48:
        /*003c*/ 	.word	0x00000000
        /*0040*/ 	.short	0x0002
        /*0042*/ 	.short	0x0010
        /*0044*/ 	.byte	0x00, 0xf0, 0x11, 0x00


	//----- nvinfo : EIATTR_KPARAM_INFO
	.align		4
.L_49:
        /*0048*/ 	.byte	0x04, 0x17
        /*004a*/ 	.short	(.L_51 - .L_50)
.L_50:
        /*004c*/ 	.word	0x00000000
        /*0050*/ 	.short	0x0001
        /*0052*/ 	.short	0x0008
        /*0054*/ 	.byte	0x00, 0xf5, 0x21, 0x00


	//----- nvinfo : EIATTR_KPARAM_INFO
	.align		4
.L_51:
        /*0058*/ 	.byte	0x04, 0x17
        /*005a*/ 	.short	(.L_53 - .L_52)
.L_52:
        /*005c*/ 	.word	0x00000000
        /*0060*/ 	.short	0x0000
        /*0062*/ 	.short	0x0000
        /*0064*/ 	.byte	0x00, 0xf5, 0x21, 0x00


	//----- nvinfo : EIATTR_SPARSE_MMA_MASK
	.align		4
.L_53:
        /*0068*/ 	.byte	0x03, 0x50
        /*006a*/ 	.short	0x0000


	//----- nvinfo : EIATTR_MAXREG_COUNT
	.align		4
        /*006c*/ 	.byte	0x03, 0x1b
        /*006e*/ 	.short	0x00ff


	//----- nvinfo : EIATTR_MERCURY_ISA_VERSION
	.align		4
        /*0070*/ 	.byte	0x03, 0x5f
        /*0072*/ 	.short	0x0101


	//----- nvinfo : EIATTR_VRC_CTA_INIT_COUNT
	.align		4
        /*0074*/ 	.byte	0x02, 0x4a
	.zero		1
	.zero		1


	//----- nvinfo : EIATTR_EXIT_INSTR_OFFSETS
	.align		4
        /*0078*/ 	.byte	0x04, 0x1c
        /*007a*/ 	.short	(.L_55 - .L_54)


	//   ....[0]....
.L_54:
        /*007c*/ 	.word	0x00000070


	//   ....[1]....
        /*0080*/ 	.word	0x00000100


	//   ....[2]....
        /*0084*/ 	.word	0x000001e0


	//   ....[3]....
        /*0088*/ 	.word	0x00000230


	//----- nvinfo : EIATTR_CRS_STACK_SIZE
	.align		4
.L_55:
        /*008c*/ 	.byte	0x04, 0x1e
        /*008e*/ 	.short	(.L_57 - .L_56)
.L_56:
        /*0090*/ 	.word	0x00000000


	//----- nvinfo : EIATTR_CBANK_PARAM_SIZE
	.align		4
.L_57:
        /*0094*/ 	.byte	0x03, 0x19
        /*0096*/ 	.short	0x0024


	//----- nvinfo : EIATTR_PARAM_CBANK
	.align		4
        /*0098*/ 	.byte	0x04, 0x0a
        /*009a*/ 	.short	(.L_59 - .L_58)
	.align		4
.L_58:
        /*009c*/ 	.word	index@(.nv.constant0._Z17KernelSearchColorPiPbiiS_i)
        /*00a0*/ 	.short	0x0380
        /*00a2*/ 	.short	0x0024


	//----- nvinfo : EIATTR_SW_WAR
	.align		4
.L_59:
        /*00a4*/ 	.byte	0x04, 0x36
        /*00a6*/ 	.short	(.L_61 - .L_60)
.L_60:
        /*00a8*/ 	.word	0x00000008
.L_61:


//--------------------- .nv.info._Z20KernelNeighbourColorPbPiS_iS0_ --------------------------
	.section	.nv.info._Z20KernelNeighbourColorPbPiS_iS0_,"",@"SHT_CUDA_INFO"
	.sectionflags	@""
	.align	4


	//----- nvinfo : EIATTR_CUDA_API_VERSION
	.align		4
        /*0000*/ 	.byte	0x04, 0x37
        /*0002*/ 	.short	(.L_63 - .L_62)
.L_62:
        /*0004*/ 	.word	0x00000082


	//----- nvinfo : EIATTR_KPARAM_INFO
	.align		4
.L_63:
        /*0008*/ 	.byte	0x04, 0x17
        /*000a*/ 	.short	(.L_65 - .L_64)
.L_64:
        /*000c*/ 	.word	0x00000000
        /*0010*/ 	.short	0x0004
        /*0012*/ 	.short	0x0020
        /*0014*/ 	.byte	0x00, 0xf5, 0x21, 0x00


	//----- nvinfo : EIATTR_KPARAM_INFO
	.align		4
.L_65:
        /*0018*/ 	.byte	0x04, 0x17
        /*001a*/ 	.short	(.L_67 - .L_66)
.L_66:
        /*001c*/ 	.word	0x00000000
        /*0020*/ 	.short	0x0003
        /*0022*/ 	.short	0x0018
        /*0024*/ 	.byte	0x00, 0xf0, 0x11, 0x00


	//----- nvinfo : EIATTR_KPARAM_INFO
	.align		4
.L_67:
        /*0028*/ 	.byte	0x04, 0x17
        /*002a*/ 	.short	(.L_69 - .L_68)
.L_68:
        /*002c*/ 	.word	0x00000000
        /*0030*/ 	.short	0x0002
        /*0032*/ 	.short	0x0010
        /*0034*/ 	.byte	0x00, 0xf5, 0x21, 0x00


	//----- nvinfo : EIATTR_KPARAM_INFO
	.align		4
.L_69:
        /*0038*/ 	.byte	0x04, 0x17
        /*003a*/ 	.short	(.L_71 - .L_70)
.L_70:
        /*003c*/ 	.word	0x00000000
        /*0040*/ 	.short	0x0001
        /*0042*/ 	.short	0x0008
        /*0044*/ 	.byte	0x00, 0xf5, 0x21, 0x00


	//----- nvinfo : EIATTR_KPARAM_INFO
	.align		4
.L_71:
        /*0048*/ 	.byte	0x04, 0x17
        /*004a*/ 	.short	(.L_73 - .L_72)
.L_72:
        /*004c*/ 	.word	0x00000000
        /*0050*/ 	.short	0x0000
        /*0052*/ 	.short	0x0000
        /*0054*/ 	.byte	0x00, 0xf5, 0x21, 0x00


	//----- nvinfo : EIATTR_SPARSE_MMA_MASK
	.align		4
.L_73:
        /*0058*/ 	.byte	0x03, 0x50
        /*005a*/ 	.short	0x0000


	//----- nvinfo : EIATTR_MAXREG_COUNT
	.align		4
        /*005c*/ 	.byte	0x03, 0x1b
        /*005e*/ 	.short	0x00ff


	//----- nvinfo : EIATTR_MERCURY_ISA_VERSION
	.align		4
        /*0060*/ 	.byte	0x03, 0x5f
        /*0062*/ 	.short	0x0101


	//----- nvinfo : EIATTR_VRC_CTA_INIT_COUNT
	.align		4
        /*0064*/ 	.byte	0x02, 0x4a
	.zero		1
	.zero		1


	//----- nvinfo : EIATTR_EXIT_INSTR_OFFSETS
	.align		4
        /*0068*/ 	.byte	0x04, 0x1c
        /*006a*/ 	.short	(.L_75 - .L_74)


	//   ....[0]....
.L_74:
        /*006c*/ 	.word	0x00000260


	//   ....[1]....
        /*0070*/ 	.word	0x000002b0


	//   ....[2]....
        /*0074*/ 	.word	0x00000320


	//----- nvinfo : EIATTR_CBANK_PARAM_SIZE
	.align		4
.L_75:
        /*0078*/ 	.byte	0x03, 0x19
        /*007a*/ 	.short	0x0028


	//----- nvinfo : EIATTR_PARAM_CBANK
	.align		4
        /*007c*/ 	.byte	0x04, 0x0a
        /*007e*/ 	.short	(.L_77 - .L_76)
	.align		4
.L_76:
        /*0080*/ 	.word	index@(.nv.constant0._Z20KernelNeighbourColorPbPiS_iS0_)
        /*0084*/ 	.short	0x0380
        /*0086*/ 	.short	0x0028


	//----- nvinfo : EIATTR_SW_WAR
	.align		4
.L_77:
        /*0088*/ 	.byte	0x04, 0x36
        /*008a*/ 	.short	(.L_79 - .L_78)
.L_78:
        /*008c*/ 	.word	0x00000008
.L_79:


//--------------------- .nv.callgraph             --------------------------
	.section	.nv.callgraph,"",@"SHT_CUDA_CALLGRAPH"
	.align	4
	.sectionentsize	8
	.align		4
        /*0000*/ 	.word	0x00000000
	.align		4
        /*0004*/ 	.word	0xffffffff
	.align		4
        /*0008*/ 	.word	0x00000000
	.align		4
        /*000c*/ 	.word	0xfffffffe
	.align		4
        /*0010*/ 	.word	0x00000000
	.align		4
        /*0014*/ 	.word	0xfffffffd
	.align		4
        /*0018*/ 	.word	0x00000000
	.align		4
        /*001c*/ 	.word	0xfffffffc


//--------------------- .text._Z16KernelCheckColorPbPiiS0_S0_i --------------------------
	.section	.text._Z16KernelCheckColorPbPiiS0_S0_i,"ax",@progbits
	.align	128
        .global         _Z16KernelCheckColorPbPiiS0_S0_i
        .type           _Z16KernelCheckColorPbPiiS0_S0_i,@function
        .size           _Z16KernelCheckColorPbPiiS0_S0_i,(.L_x_10 - _Z16KernelCheckColorPbPiiS0_S0_i)
        .other          _Z16KernelCheckColorPbPiiS0_S0_i,@"STO_CUDA_ENTRY STV_DEFAULT"
_Z16KernelCheckColorPbPiiS0_S0_i:
.text._Z16KernelCheckColorPbPiiS0_S0_i:
[----:B------:R-:W-:Y:S01]  /*0000*/  LDC R1, c[0x0][0x37c] ;  /* 0x0000df00ff017b82 */ /* 0x000fe20000000800 */
[----:B------:R-:W0:Y:S07]  /*0010*/  S2R R0, SR_TID.X ;  /* 0x0000000000007919 */ /* 0x000e2e0000002100 */
[----:B------:R-:W0:Y:S01]  /*0020*/  S2UR UR6, SR_CTAID.X ;  /* 0x00000000000679c3 */ /* 0x000e220000002500 */
[----:B------:R-:W1:Y:S07]  /*0030*/  LDCU.64 UR4, c[0x0][0x358] ;  /* 0x00006b00ff0477ac */ /* 0x000e6e0008000a00 */
[----:B------:R-:W0:Y:S08]  /*0040*/  LDC R7, c[0x0][0x360] ;  /* 0x0000d800ff077b82 */ /* 0x000e300000000800 */
[----:B------:R-:W2:Y:S08]  /*0050*/  LDC.64 R4, c[0x0][0x398] ;  /* 0x0000e600ff047b82 */ /* 0x000eb00000000a00 */
[----:B------:R-:W3:Y:S01]  /*0060*/  LDC.64 R2, c[0x0][0x3a0] ;  /* 0x0000e800ff027b82 */ /* 0x000ee20000000a00 */
[----:B0-----:R-:W-:Y:S01]  /*0070*/  IMAD R7, R7, UR6, R0 ;  /* 0x0000000607077c24 */ /* 0x001fe2000f8e0200 */
[----:B------:R-:W0:Y:S03]  /*0080*/  LDCU UR6, c[0x0][0x390] ;  /* 0x00007200ff0677ac */ /* 0x000e260008000800 */
[----:B--2---:R-:W-:-:S05]  /*0090*/  IMAD.WIDE R4, R7, 0x4, R4 ;  /* 0x0000000407047825 */ /* 0x004fca00078e0204 */
[----:B-1----:R-:W2:Y:S01]  /*00a0*/  LDG.E R11, desc[UR4][R4.64] ;  /* 0x00000004040b7981 */ /* 0x002ea2000c1e1900 */
[----:B------:R-:W-:Y:S01]  /*00b0*/  MOV R9, 0xffffffff ;  /* 0xffffffff00097802 */ /* 0x000fe20000000f00 */
[----:B---3--:R-:W-:-:S05]  /*00c0*/  IMAD.WIDE R2, R7, 0x4, R2 ;  /* 0x0000000407027825 */ /* 0x008fca00078e0202 */
[----:B------:R1:W-:Y:S01]  /*00d0*/  STG.E desc[UR4][R2.64], R9 ;  /* 0x0000000902007986 */ /* 0x0003e2000c101904 */
[----:B--2---:R-:W-:-:S04]  /*00e0*/  IADD3 R0, PT, PT, R11, 0x1, RZ ;  /* 0x000000010b007810 */ /* 0x004fc80007ffe0ff */
[----:B0-----:R-:W-:-:S13]  /*00f0*/  ISETP.GE.AND P0, PT, R0, UR6, PT ;  /* 0x0000000600007c0c */ /* 0x001fda000bf06270 */
[----:B-1----:R-:W-:Y:S05]  /*0100*/  @P0 EXIT ;  /* 0x000000000000094d */ /* 0x002fea0003800000 */
[----:B------:R-:W0:Y:S01]  /*0110*/  LDC.64 R6, c[0x0][0x388] ;  /* 0x0000e200ff067b82 */ /* 0x000e220000000a00 */
[----:B------:R-:W1:Y:S01]  /*0120*/  LDCU UR6, c[0x0][0x3a8] ;  /* 0x00007500ff0677ac */ /* 0x000e620008000800 */
[----:B------:R-:W2:Y:S06]  /*0130*/  LDCU UR7, c[0x0][0x3a8] ;  /* 0x00007500ff0777ac */ /* 0x000eac0008000800 */
[----:B------:R-:W3:Y:S01]  /*0140*/  LDC R15, c[0x0][0x390] ;  /* 0x0000e400ff0f7b82 */ /* 0x000ee20000000800 */
[----:B------:R-:W4:Y:S07]  /*0150*/  LDCU.64 UR8, c[0x0][0x380] ;  /* 0x00007000ff0877ac */ /* 0x000f2e0008000a00 */
[----:B------:R-:W2:Y:S01]  /*0160*/  LDC.64 R4, c[0x0][0x388] ;  /* 0x0000e200ff047b82 */ /* 0x000ea20000000a00 */
[----:B-1----:R-:W-:-:S04]  /*0170*/  VIADD R9, R11, UR6 ;  /* 0x000000060b097c36 */ /* 0x002fc80008000000 */
[----:B0---4-:R-:W-:-:S07]  /*0180*/  IMAD.WIDE R6, R9, 0x4, R6 ;  /* 0x0000000409067825 */ /* 0x011fce00078e0206 */
.L_x_3:
[----:B---3--:R-:W-:-:S05]  /*0190*/  IMAD R9, R11, R15, R0 ;  /* 0x0000000f0b097224 */ /* 0x008fca00078e0200 */
[----:B------:R-:W-:-:S04]  /*01a0*/  IADD3 R8, P0, PT, R9, UR8, RZ ;  /* 0x0000000809087c10 */ /* 0x000fc8000ff1e0ff */
[----:B------:R-:W-:-:S05]  /*01b0*/  LEA.HI.X.SX32 R9, R9, UR9, 0x1, P0 ;  /* 0x0000000909097c11 */ /* 0x000fca00080f0eff */
[----:B------:R-:W3:Y:S01]  /*01c0*/  LDG.E.U8 R8, desc[UR4][R8.64] ;  /* 0x0000000408087981 */ /* 0x000ee2000c1e1100 */
[----:B------:R-:W-:Y:S01]  /*01d0*/  BSSY.RECONVERGENT B0, `(.L_x_0) ;  /* 0x0000009000007945 */ /* 0x000fe20003800200 */
[----:B---3--:R-:W-:-:S13]  /*01e0*/  ISETP.NE.AND P0, PT, R8, RZ, PT ;  /* 0x000000ff0800720c */ /* 0x008fda0003f05270 */
[----:B------:R-:W-:Y:S05]  /*01f0*/  @!P0 BRA `(.L_x_1) ;  /* 0x0000000000188947 */ /* 0x000fea0003800000 */
[----:B--2---:R-:W-:Y:S01]  /*0200*/  IADD3 R9, PT, PT, R0, UR7, RZ ;  /* 0x0000000700097c10 */ /* 0x004fe2000fffe0ff */
[----:B------:R-:W2:Y:S04]  /*0210*/  LDG.E R13, desc[UR4][R6.64] ;  /* 0x00000004060d7981 */ /* 0x000ea8000c1e1900 */
[----:B------:R-:W-:-:S06]  /*0220*/  IMAD.WIDE R8, R9, 0x4, R4 ;  /* 0x0000000409087825 */ /* 0x000fcc00078e0204 */
[----:B------:R-:W2:Y:S02]  /*0230*/  LDG.E R8, desc[UR4][R8.64] ;  /* 0x0000000408087981 */ /* 0x000ea4000c1e1900 */
[----:B--2---:R-:W-:-:S13]  /*0240*/  ISETP.NE.AND P0, PT, R8, R13, PT ;  /* 0x0000000d0800720c */ /* 0x004fda0003f05270 */
[----:B------:R-:W-:Y:S05]  /*0250*/  @!P0 BRA `(.L_x_2) ;  /* 0x0000000000148947 */ /* 0x000fea0003800000 */
.L_x_1:
[----:B--2---:R-:W-:Y:S05]  /*0260*/  BSYNC.RECONVERGENT B0 ;  /* 0x0000000000007941 */ /* 0x004fea0003800200 */
.L_x_0:
[----:B------:R-:W-:-:S05]  /*0270*/  VIADD R0, R0, 0x1 ;  /* 0x0000000100007836 */ /* 0x000fca0000000000 */
[----:B------:R-:W-:-:S13]  /*0280*/  ISETP.NE.AND P0, PT, R0, R15, PT ;  /* 0x0000000f0000720c */ /* 0x000fda0003f05270 */
[----:B------:R-:W-:Y:S05]  /*0290*/  @P0 BRA `(.L_x_3) ;  /* 0xfffffffc00bc0947 */ /* 0x000fea000383ffff */
[----:B------:R-:W-:Y:S05]  /*02a0*/  EXIT ;  /* 0x000000000000794d */ /* 0x000fea0003800000 */
.L_x_2:
[----:B------:R-:W-:Y:S01]  /*02b0*/  STG.E desc[UR4][R2.64], R11 ;  /* 0x0000000b02007986 */ /* 0x000fe2000c101904 */
[----:B------:R-:W-:Y:S05]  /*02c0*/  EXIT ;  /* 0x000000000000794d */ /* 0x000fea0003800000 */
.L_x_4:
[----:B------:R-:W-:-:S00]  /*02d0*/  BRA `(.L_x_4) ;  /* 0xfffffffc00fc7947 */ /* 0x000fc0000383ffff */
[----:B------:R-:W-:-:S00]  /*02e0*/  NOP ;  /* 0x0000000000007918 */ /* 0x000fc00000000000 */
        /* <DEDUP_REMOVED lines=9> */
.L_x_10:


//--------------------- .text._Z17KernelSearchColorPiPbiiS_i --------------------------
	.section	.text._Z17KernelSearchColorPiPbiiS_i,"ax",@progbits
	.align	128
        .global         _Z17KernelSearchColorPiPbiiS_i
        .type           _Z17KernelSearchColorPiPbiiS_i,@function
        .size           _Z17KernelSearchColorPiPbiiS_i,(.L_x_11 - _Z17KernelSearchColorPiPbiiS_i)
        .other          _Z17KernelSearchColorPiPbiiS_i,@"STO_CUDA_ENTRY STV_DEFAULT"
_Z17KernelSearchColorPiPbiiS_i:
.text._Z17KernelSearchColorPiPbiiS_i:
[----:B------:R-:W-:Y:S01]  /*0000*/  LDC R1, c[0x0][0x37c] ;  /* 0x0000df00ff017b82 */ /* 0x000fe20000000800 */
[----:B------:R-:W0:Y:S07]  /*0010*/  S2R R0, SR_TID.X ;  /* 0x0000000000007919 */ /* 0x000e2e0000002100 */
[----:B------:R-:W0:Y:S01]  /*0020*/  S2UR UR4, SR_CTAID.X ;  /* 0x00000000000479c3 */ /* 0x000e220000002500 */
[----:B------:R-:W1:Y:S07]  /*0030*/  LDCU UR5, c[0x0][0x394] ;  /* 0x00007280ff0577ac */ /* 0x000e6e0008000800 */
[----:B------:R-:W0:Y:S02]  /*0040*/  LDC R5, c[0x0][0x360] ;  /* 0x0000d800ff057b82 */ /* 0x000e240000000800 */
[----:B0-----:R-:W-:-:S05]  /*0050*/  IMAD R5, R5, UR4, R0 ;  /* 0x0000000405057c24 */ /* 0x001fca000f8e0200 */
[----:B-1----:R-:W-:-:S13]  /*0060*/  ISETP.GE.AND P0, PT, R5, UR5, PT ;  /* 0x0000000505007c0c */ /* 0x002fda000bf06270 */
[----:B------:R-:W-:Y:S05]  /*0070*/  @P0 EXIT ;  /* 0x000000000000094d */ /* 0x000fea0003800000 */
[----:B------:R-:W0:Y:S01]  /*0080*/  LDC.64 R2, c[0x0][0x398] ;  /* 0x0000e600ff027b82 */ /* 0x000e220000000a00 */
[----:B------:R-:W1:Y:S01]  /*0090*/  LDCU.64 UR4, c[0x0][0x358] ;  /* 0x00006b00ff0477ac */ /* 0x000e620008000a00 */
[----:B------:R-:W2:Y:S06]  /*00a0*/  LDCU UR6, c[0x0][0x3a0] ;  /* 0x00007400ff0677ac */ /* 0x000eac0008000800 */
[----:B------:R-:W3:Y:S01]  /*00b0*/  LDC R0, c[0x0][0x390] ;  /* 0x0000e400ff007b82 */ /* 0x000ee20000000800 */
[----:B0-----:R-:W-:-:S06]  /*00c0*/  IMAD.WIDE R2, R5, 0x4, R2 ;  /* 0x0000000405027825 */ /* 0x001fcc00078e0202 */
[----:B-1----:R-:W2:Y:S01]  /*00d0*/  LDG.E R2, desc[UR4][R2.64] ;  /* 0x0000000402027981 */ /* 0x002ea2000c1e1900 */
[----:B---3--:R-:W-:Y:S01]  /*00e0*/  ISETP.GE.AND P0, PT, R0, 0x2, PT ;  /* 0x000000020000780c */ /* 0x008fe20003f06270 */
[----:B--2---:R-:W-:-:S12]  /*00f0*/  VIADD R7, R2, UR6 ;  /* 0x0000000602077c36 */ /* 0x004fd80008000000 */
[----:B------:R-:W-:Y:S05]  /*0100*/  @!P0 EXIT ;  /* 0x000000000000894d */ /* 0x000fea0003800000 */
[----:B------:R-:W0:Y:S01]  /*0110*/  LDC R9, c[0x0][0x390] ;  /* 0x0000e400ff097b82 */ /* 0x000e220000000800 */
[----:B------:R-:W-:Y:S01]  /*0120*/  HFMA2 R0, -RZ, RZ, 0, 5.9604644775390625e-08 ;  /* 0x00000001ff007431 */ /* 0x000fe200000001ff */
[----:B------:R-:W-:Y:S01]  /*0130*/  BSSY.RECONVERGENT B0, `(.L_x_5) ;  /* 0x000000c000007945 */ /* 0x000fe20003800200 */
[----:B------:R-:W1:Y:S05]  /*0140*/  LDCU.64 UR6, c[0x0][0x388] ;  /* 0x00007100ff0677ac */ /* 0x000e6a0008000a00 */
.L_x_7:
[----:B0-----:R-:W-:-:S05]  /*0150*/  IMAD R3, R5, R9, R0 ;  /* 0x0000000905037224 */ /* 0x001fca00078e0200 */
[----:B-1----:R-:W-:-:S04]  /*0160*/  IADD3 R2, P0, PT, R3, UR6, RZ ;  /* 0x0000000603027c10 */ /* 0x002fc8000ff1e0ff */
[----:B------:R-:W-:-:S05]  /*0170*/  LEA.HI.X.SX32 R3, R3, UR7, 0x1, P0 ;  /* 0x0000000703037c11 */ /* 0x000fca00080f0eff */
[----:B------:R-:W2:Y:S02]  /*0180*/  LDG.E.U8 R2, desc[UR4][R2.64] ;  /* 0x0000000402027981 */ /* 0x000ea4000c1e1100 */
[----:B--2---:R-:W-:-:S13]  /*0190*/  ISETP.NE.AND P0, PT, R2, RZ, PT ;  /* 0x000000ff0200720c */ /* 0x004fda0003f05270 */
[----:B------:R-:W-:Y:S05]  /*01a0*/  @!P0 BRA `(.L_x_6) ;  /* 0x0000000000108947 */ /* 0x000fea0003800000 */
[----:B------:R-:W-:-:S05]  /*01b0*/  VIADD R0, R0, 0x1 ;  /* 0x0000000100007836 */ /* 0x000fca0000000000 */
[----:B------:R-:W-:-:S13]  /*01c0*/  ISETP.NE.AND P0, PT, R0, R9, PT ;  /* 0x000000090000720c */ /* 0x000fda0003f05270 */
[----:B------:R-:W-:Y:S05]  /*01d0*/  @P0 BRA `(.L_x_7) ;  /* 0xfffffffc00dc0947 */ /* 0x000fea000383ffff */
[----:B------:R-:W-:Y:S05]  /*01e0*/  EXIT ;  /* 0x000000000000794d */ /* 0x000fea0003800000 */
.L_x_6:
[----:B------:R-:W-:Y:S05]  /*01f0*/  BSYNC.RECONVERGENT B0 ;  /* 0x0000000000007941 */ /* 0x000fea0003800200 */
.L_x_5:
[----:B------:R-:W0:Y:S02]  /*0200*/  LDC.64 R2, c[0x0][0x380] ;  /* 0x0000e000ff027b82 */ /* 0x000e240000000a00 */
[----:B0-----:R-:W-:-:S05]  /*0210*/  IMAD.WIDE R2, R7, 0x4, R2 ;  /* 0x0000000407027825 */ /* 0x001fca00078e0202 */
[----:B------:R-:W-:Y:S01]  /*0220*/  STG.E desc[UR4][R2.64], R0 ;  /* 0x0000000002007986 */ /* 0x000fe2000c101904 */
[----:B------:R-:W-:Y:S05]  /*0230*/  EXIT ;  /* 0x000000000000794d */ /* 0x000fea0003800000 */
.L_x_8:
        /* <DEDUP_REMOVED lines=12> */
.L_x_11:


//--------------------- .text._Z20KernelNeighbourColorPbPiS_iS0_ --------------------------
	.section	.text._Z20KernelNeighbourColorPbPiS_iS0_,"ax",@progbits
	.align	128
        .global         _Z20KernelNeighbourColorPbPiS_iS0_
        .type           _Z20KernelNeighbourColorPbPiS_iS0_,@function
        .size           _Z20KernelNeighbourColorPbPiS_iS0_,(.L_x_12 - _Z20KernelNeighbourColorPbPiS_iS0_)
        .other          _Z20KernelNeighbourColorPbPiS_iS0_,@"STO_CUDA_ENTRY STV_DEFAULT"
_Z20KernelNeighbourColorPbPiS_iS0_:
.text._Z20KernelNeighbourColorPbPiS_iS0_:
[----:B------:R-:W-:Y:S01]  /*0000*/  LDC R1, c[0x0][0x37c] ;  /* 0x0000df00ff017b82 */ /* 0x000fe20000000800 */
[----:B------:R-:W0:Y:S01]  /*0010*/  LDCU UR6, c[0x0][0x398] ;  /* 0x00007300ff0677ac */ /* 0x000e220008000800 */
[----:B------:R-:W1:Y:S06]  /*0020*/  S2R R5, SR_TID.X ;  /* 0x0000000000057919 */ /* 0x000e6c0000002100 */
[----:B------:R-:W1:Y:S01]  /*0030*/  S2UR UR4, SR_CTAID.X ;  /* 0x00000000000479c3 */ /* 0x000e620000002500 */
[----:B------:R-:W2:Y:S07]  /*0040*/  LDCU.64 UR8, c[0x0][0x380] ;  /* 0x00007000ff0877ac */ /* 0x000eae0008000a00 */
[----:B------:R-:W1:Y:S01]  /*0050*/  LDC R4, c[0x0][0x360] ;  /* 0x0000d800ff047b82 */ /* 0x000e620000000800 */
[----:B0-----:R-:W0:Y:S01]  /*0060*/  I2F.U32.RP R0, UR6 ;  /* 0x0000000600007d06 */ /* 0x001e220008209000 */
[----:B------:R-:W-:-:S07]  /*0070*/  ISETP.NE.U32.AND P2, PT, RZ, UR6, PT ;  /* 0x00000006ff007c0c */ /* 0x000fce000bf45070 */
[----:B0-----:R-:W0:Y:S02]  /*0080*/  MUFU.RCP R0, R0 ;  /* 0x0000000000007308 */ /* 0x001e240000001000 */
[----:B0-----:R-:W-:Y:S02]  /*0090*/  VIADD R2, R0, 0xffffffe ;  /* 0x0ffffffe00027836 */ /* 0x001fe40000000000 */
[----:B-1----:R-:W-:Y:S01]  /*00a0*/  IMAD R0, R4, UR4, R5 ;  /* 0x0000000404007c24 */ /* 0x002fe2000f8e0205 */
[----:B------:R-:W0:Y:S03]  /*00b0*/  LDCU.64 UR4, c[0x0][0x358] ;  /* 0x00006b00ff0477ac */ /* 0x000e260008000a00 */
[----:B------:R1:W3:Y:S02]  /*00c0*/  F2I.FTZ.U32.TRUNC.NTZ R3, R2 ;  /* 0x0000000200037305 */ /* 0x0002e4000021f000 */
[----:B-1----:R-:W-:Y:S01]  /*00d0*/  IMAD.MOV.U32 R2, RZ, RZ, RZ ;  /* 0x000000ffff027224 */ /* 0x002fe200078e00ff */
[----:B---3--:R-:W-:-:S05]  /*00e0*/  IADD3 R7, PT, PT, RZ, -R3, RZ ;  /* 0x80000003ff077210 */ /* 0x008fca0007ffe0ff */
[----:B------:R-:W-:-:S04]  /*00f0*/  IMAD R7, R7, UR6, RZ ;  /* 0x0000000607077c24 */ /* 0x000fc8000f8e02ff */
[----:B------:R-:W-:-:S06]  /*0100*/  IMAD.HI.U32 R3, R3, R7, R2 ;  /* 0x0000000703037227 */ /* 0x000fcc00078e0002 */
[----:B------:R-:W-:-:S05]  /*0110*/  IMAD.HI.U32 R4, R3, R0, RZ ;  /* 0x0000000003047227 */ /* 0x000fca00078e00ff */
[----:B------:R-:W-:-:S05]  /*0120*/  IADD3 R3, PT, PT, -R4, RZ, RZ ;  /* 0x000000ff04037210 */ /* 0x000fca0007ffe1ff */
[----:B------:R-:W-:-:S05]  /*0130*/  IMAD R2, R3, UR6, R0 ;  /* 0x0000000603027c24 */ /* 0x000fca000f8e0200 */
[----:B------:R-:W-:-:S13]  /*0140*/  ISETP.GE.U32.AND P0, PT, R2, UR6, PT ;  /* 0x0000000602007c0c */ /* 0x000fda000bf06070 */
[----:B------:R-:W-:Y:S01]  /*0150*/  @P0 VIADD R2, R2, -UR6 ;  /* 0x8000000602020c36 */ /* 0x000fe20008000000 */
[----:B------:R-:W-:-:S04]  /*0160*/  @P0 IADD3 R4, PT, PT, R4, 0x1, RZ ;  /* 0x0000000104040810 */ /* 0x000fc80007ffe0ff */
[----:B------:R-:W-:Y:S02]  /*0170*/  ISETP.GE.U32.AND P1, PT, R2, UR6, PT ;  /* 0x0000000602007c0c */ /* 0x000fe4000bf26070 */
[----:B------:R-:W1:Y:S11]  /*0180*/  LDC.64 R2, c[0x0][0x3a0] ;  /* 0x0000e800ff027b82 */ /* 0x000e760000000a00 */
[----:B------:R-:W-:Y:S01]  /*0190*/  @P1 VIADD R4, R4, 0x1 ;  /* 0x0000000104041836 */ /* 0x000fe20000000000 */
[----:B------:R-:W-:-:S04]  /*01a0*/  @!P2 LOP3.LUT R4, RZ, UR6, RZ, 0x33, !PT ;  /* 0x00000006ff04ac12 */ /* 0x000fc8000f8e33ff */
[----:B------:R-:W-:-:S04]  /*01b0*/  I2FP.F32.U32 R6, R4 ;  /* 0x0000000400067245 */ /* 0x000fc80000201000 */
[----:B------:R-:W1:Y:S02]  /*01c0*/  F2I.TRUNC.NTZ R7, R6 ;  /* 0x0000000600077305 */ /* 0x000e64000020f100 */
[----:B-1----:R-:W-:-:S06]  /*01d0*/  IMAD.WIDE R2, R7, 0x4, R2 ;  /* 0x0000000407027825 */ /* 0x002fcc00078e0202 */
[----:B0-----:R-:W3:Y:S01]  /*01e0*/  LDG.E R2, desc[UR4][R2.64] ;  /* 0x0000000402027981 */ /* 0x001ee2000c1e1900 */
[----:B------:R-:W-:-:S05]  /*01f0*/  IADD3 R9, PT, PT, -R4, RZ, RZ ;  /* 0x000000ff04097210 */ /* 0x000fca0007ffe1ff */
[----:B------:R-:W-:-:S04]  /*0200*/  IMAD R9, R9, UR6, R0 ;  /* 0x0000000609097c24 */ /* 0x000fc8000f8e0200 */
[----:B---3--:R-:W-:-:S05]  /*0210*/  IMAD R0, R2, UR6, R9 ;  /* 0x0000000602007c24 */ /* 0x008fca000f8e0209 */
[----:B--2---:R-:W-:-:S04]  /*0220*/  IADD3 R4, P0, PT, R0, UR8, RZ ;  /* 0x0000000800047c10 */ /* 0x004fc8000ff1e0ff */
[----:B------:R-:W-:-:S05]  /*0230*/  LEA.HI.X.SX32 R5, R0, UR9, 0x1, P0 ;  /* 0x0000000900057c11 */ /* 0x000fca00080f0eff */
[----:B------:R-:W2:Y:S02]  /*0240*/  LDG.E.U8 R4, desc[UR4][R4.64] ;  /* 0x0000000404047981 */ /* 0x000ea4000c1e1100 */
[----:B--2---:R-:W-:-:S13]  /*0250*/  ISETP.NE.AND P0, PT, R4, RZ, PT ;  /* 0x000000ff0400720c */ /* 0x004fda0003f05270 */
[----:B------:R-:W-:Y:S05]  /*0260*/  @!P0 EXIT ;  /* 0x000000000000894d */ /* 0x000fea0003800000 */
[----:B------:R-:W0:Y:S02]  /*0270*/  LDC.64 R2, c[0x0][0x388] ;  /* 0x0000e200ff027b82 */ /* 0x000e240000000a00 */
[----:B0-----:R-:W-:-:S06]  /*0280*/  IMAD.WIDE R2, R9, 0x4, R2 ;  /* 0x0000000409027825 */ /* 0x001fcc00078e0202 */
[----:B------:R-:W2:Y:S02]  /*0290*/  LDG.E R2, desc[UR4][R2.64] ;  /* 0x0000000402027981 */ /* 0x000ea4000c1e1900 */
[----:B--2---:R-:W-:-:S13]  /*02a0*/  ISETP.NE.AND P0, PT, R2, RZ, PT ;  /* 0x000000ff0200720c */ /* 0x004fda0003f05270 */
[----:B------:R-:W-:Y:S05]  /*02b0*/  @!P0 EXIT ;  /* 0x000000000000894d */ /* 0x000fea0003800000 */
[----:B------:R-:W0:Y:S01]  /*02c0*/  LDCU.64 UR8, c[0x0][0x390] ;  /* 0x00007200ff0877ac */ /* 0x000e220008000a00 */
[----:B------:R-:W-:Y:S02]  /*02d0*/  IMAD R7, R7, UR6, R2 ;  /* 0x0000000607077c24 */ /* 0x000fe4000f8e0202 */
[----:B------:R-:W-:-:S03]  /*02e0*/  IMAD.MOV.U32 R0, RZ, RZ, 0x1 ;  /* 0x00000001ff007424 */ /* 0x000fc600078e00ff */
[----:B0-----:R-:W-:-:S04]  /*02f0*/  IADD3 R2, P0, PT, R7, UR8, RZ ;  /* 0x0000000807027c10 */ /* 0x001fc8000ff1e0ff */
[----:B------:R-:W-:-:S05]  /*0300*/  LEA.HI.X.SX32 R3, R7, UR9, 0x1, P0 ;  /* 0x0000000907037c11 */ /* 0x000fca00080f0eff */
[----:B------:R-:W-:Y:S01]  /*0310*/  STG.E.U8 desc[UR4][R2.64], R0 ;  /* 0x0000000002007986 */ /* 0x000fe2000c101104 */
[----:B------:R-:W-:Y:S05]  /*0320*/  EXIT ;  /* 0x000000000000794d */ /* 0x000fea0003800000 */
.L_x_9:
        /* <DEDUP_REMOVED lines=13> */
.L_x_12:


//--------------------- .nv.shared.reserved.0     --------------------------
	.section	.nv.shared.reserved.0,"aw",@nobits
	.weak		__nv_reservedSMEM_offset_0_alias
	.size		__nv_reservedSMEM_offset_0_alias, 0, 64
	.other		__nv_reservedSMEM_offset_0_alias,@"STO_CUDA_RESERVED_SHARED STV_DEFAULT"
__nv_reservedSMEM_offset_0_alias:
	.zero		0
	.zero		64


//--------------------- .nv.constant0._Z16KernelCheckColorPbPiiS0_S0_i --------------------------
	.section	.nv.constant0._Z16KernelCheckColorPbPiiS0_S0_i,"a",@progbits
	.sectionflags	@""
	.align	4
.nv.constant0._Z16KernelCheckColorPbPiiS0_S0_i:
	.zero		940


//--------------------- .nv.constant0._Z17KernelSearchColorPiPbiiS_i --------------------------
	.section	.nv.constant0._Z17KernelSearchColorPiPbiiS_i,"a",@progbits
	.sectionflags	@""
	.align	4
.nv.constant0._Z17KernelSearchColorPiPbiiS_i:
	.zero		932


//--------------------- .nv.constant0._Z20KernelNeighbourColorPbPiS_iS0_ --------------------------
	.section	.nv.constant0._Z20KernelNeighbourColorPbPiS_iS0_,"a",@progbits
	.sectionflags	@""
	.align	4
.nv.constant0._Z20KernelNeighbourColorPbPiS_iS0_:
	.zero		936


//--------------------- SYMBOLS --------------------------

	.type		.nv.reservedSmem.offset0,@object
	.size		.nv.reservedSmem.offset0,0x4
